//
// Generated by NVIDIA NVVM Compiler
//
// Compiler Build ID: CL-36424714
// Cuda compilation tools, release 13.0, V13.0.88
// Based on NVVM 20.0.0
//

.version 9.0
.target sm_100
.address_size 64

	// .globl	_Z6vecAddPiS_S_

.visible .entry _Z6vecAddPiS_S_(
	.param .u64 .ptr .align 1 _Z6vecAddPiS_S__param_0,
	.param .u64 .ptr .align 1 _Z6vecAddPiS_S__param_1,
	.param .u64 .ptr .align 1 _Z6vecAddPiS_S__param_2
)
{
	.reg .pred 	%p<2>;
	.reg .b32 	%r<8>;
	.reg .b64 	%rd<11>;

	ld.param.u64 	%rd1, [_Z6vecAddPiS_S__param_0];
	ld.param.u64 	%rd2, [_Z6vecAddPiS_S__param_1];
	ld.param.u64 	%rd3, [_Z6vecAddPiS_S__param_2];
	mov.u32 	%r2, %ctaid.x;
	mov.u32 	%r3, %ntid.x;
	mov.u32 	%r4, %tid.x;
	mad.lo.s32 	%r1, %r2, %r3, %r4;
	setp.gt.s32 	%p1, %r1, 5029;
	@%p1 bra 	$L__BB0_2;
	cvta.to.global.u64 	%rd4, %rd1;
	cvta.to.global.u64 	%rd5, %rd2;
	cvta.to.global.u64 	%rd6, %rd3;
	mul.wide.s32 	%rd7, %r1, 4;
	add.s64 	%rd8, %rd4, %rd7;
	ld.global.u32 	%r5, [%rd8];
	add.s64 	%rd9, %rd5, %rd7;
	ld.global.u32 	%r6, [%rd9];
	add.s32 	%r7, %r6, %r5;
	add.s64 	%rd10, %rd6, %rd7;
	st.global.u32 	[%rd10], %r7;
$L__BB0_2:
	ret;

}


// ===== COMPILED SASS (sm_100) =====

	.target	sm_100

	.elftype	@"ET_EXEC"


//--------------------- .note.nv.tkinfo           --------------------------
	.section	.note.nv.tkinfo,"",@"SHT_NOTE"
	.sectionflags	@"SHF_NOTE_NV_TKINFO"
	.tkinfo
        /*0018*/ 	.word	0x00000002
        /*0030*/ 	.string	""
        /*0030*/ 	.string	"ptxas"
        /*0030*/ 	.string	"Cuda compilation tools, release 13.0, V13.0.88"
        /*0030*/ 	.string	"Build cuda_13.0.r13.0/compiler.36424714_0"
        /*0030*/ 	.string	"-arch sm_100 -m 64 "



//--------------------- .note.nv.cuinfo           --------------------------
	.section	.note.nv.cuinfo,"",@"SHT_NOTE"
	.sectionflags	@"SHF_NOTE_NV_CUINFO"
        /*0018*/ 	.short	0x0002
        /*001a*/ 	.short	0x0064
        /*001c*/ 	.short	0x0082
	.zero		2


//--------------------- .nv.info                  --------------------------
	.section	.nv.info,"",@"SHT_CUDA_INFO"
	.align	4


	//----- nvinfo : EIATTR_REGCOUNT
	.align		4
        /*0000*/ 	.byte	0x04, 0x2f
        /*0002*/ 	.short	(.L_1 - .L_0)
	.align		4
.L_0:
        /*0004*/ 	.word	index@(_Z6vecAddPiS_S_)
        /*0008*/ 	.word	0x0000000c


	//----- nvinfo : EIATTR_FRAME_SIZE
	.align		4
.L_1:
        /*000c*/ 	.byte	0x04, 0x11
        /*000e*/ 	.short	(.L_3 - .L_2)
	.align		4
.L_2:
        /*0010*/ 	.word	index@(_Z6vecAddPiS_S_)
        /*0014*/ 	.word	0x00000000


	//----- nvinfo : EIATTR_MIN_STACK_SIZE
	.align		4
.L_3:
        /*0018*/ 	.byte	0x04, 0x12
        /*001a*/ 	.short	(.L_5 - .L_4)
	.align		4
.L_4:
        /*001c*/ 	.word	index@(_Z6vecAddPiS_S_)
        /*0020*/ 	.word	0x00000000
.L_5:


//--------------------- .nv.compat                --------------------------
	.section	.nv.compat,"",@"SHT_CUDA_COMPAT_INFO"
	.align	4
        /*0000*/ 	.byte	0x02, 0x09, 0x00, 0x00, 0x02, 0x02, 0x01, 0x00, 0x02, 0x05, 0x05, 0x00, 0x03, 0x07, 0x01, 0x01
        /*0010*/ 	.byte	0x02, 0x03, 0x00, 0x00, 0x02, 0x06, 0x01, 0x00, 0x04, 0x0b, 0x08, 0x00, 0x09, 0x00, 0x00, 0x00
        /*0020*/ 	.byte	0x00, 0x00, 0x00, 0x00


//--------------------- .nv.info._Z6vecAddPiS_S_  --------------------------
	.section	.nv.info._Z6vecAddPiS_S_,"",@"SHT_CUDA_INFO"
	.sectionflags	@""
	.align	4


	//----- nvinfo : EIATTR_CUDA_API_VERSION
	.align		4
        /*0000*/ 	.byte	0x04, 0x37
        /*0002*/ 	.short	(.L_7 - .L_6)
.L_6:
        /*0004*/ 	.word	0x00000082


	//----- nvinfo : EIATTR_KPARAM_INFO
	.align		4
.L_7:
        /*0008*/ 	.byte	0x04, 0x17
        /*000a*/ 	.short	(.L_9 - .L_8)
.L_8:
        /*000c*/ 	.word	0x00000000
        /*0010*/ 	.short	0x0002
        /*0012*/ 	.short	0x0010
        /*0014*/ 	.byte	0x00, 0xf5, 0x21, 0x00


	//----- nvinfo : EIATTR_KPARAM_INFO
	.align		4
.L_9:
        /*0018*/ 	.byte	0x04, 0x17
        /*001a*/ 	.short	(.L_11 - .L_10)
.L_10:
        /*001c*/ 	.word	0x00000000
        /*0020*/ 	.short	0x0001
        /*0022*/ 	.short	0x0008
        /*0024*/ 	.byte	0x00, 0xf5, 0x21, 0x00


	//----- nvinfo : EIATTR_KPARAM_INFO
	.align		4
.L_11:
        /*0028*/ 	.byte	0x04, 0x17
        /*002a*/ 	.short	(.L_13 - .L_12)
.L_12:
        /*002c*/ 	.word	0x00000000
        /*0030*/ 	.short	0x0000
        /*0032*/ 	.short	0x0000
        /*0034*/ 	.byte	0x00, 0xf5, 0x21, 0x00


	//----- nvinfo : EIATTR_SPARSE_MMA_MASK
	.align		4
.L_13:
        /*0038*/ 	.byte	0x03, 0x50
        /*003a*/ 	.short	0x0000


	//----- nvinfo : EIATTR_MAXREG_COUNT
	.align		4
        /*003c*/ 	.byte	0x03, 0x1b
        /*003e*/ 	.short	0x00ff


	//----- nvinfo : EIATTR_MERCURY_ISA_VERSION
	.align		4
        /*0040*/ 	.byte	0x03, 0x5f
        /*0042*/ 	.short	0x0101


	//----- nvinfo : EIATTR_VRC_CTA_INIT_COUNT
	.align		4
        /*0044*/ 	.byte	0x02, 0x4a
	.zero		1
	.zero		1


	//----- nvinfo : EIATTR_EXIT_INSTR_OFFSETS
	.align		4
        /*0048*/ 	.byte	0x04, 0x1c
        /*004a*/ 	.short	(.L_15 - .L_14)


	//   ....[0]....
.L_14:
        /*004c*/ 	.word	0x00000060


	//   ....[1]....
        /*0050*/ 	.word	0x00000120


	//----- nvinfo : EIATTR_CBANK_PARAM_SIZE
	.align		4
.L_15:
        /*0054*/ 	.byte	0x03, 0x19
        /*0056*/ 	.short	0x0018


	//----- nvinfo : EIATTR_PARAM_CBANK
	.align		4
        /*0058*/ 	.byte	0x04, 0x0a
        /*005a*/ 	.short	(.L_17 - .L_16)
	.align		4
.L_16:
        /*005c*/ 	.word	index@(.nv.constant0._Z6vecAddPiS_S_)
        /*0060*/ 	.short	0x0380
        /*0062*/ 	.short	0x0018


	//----- nvinfo : EIATTR_SW_WAR
	.align		4
.L_17:
        /*0064*/ 	.byte	0x04, 0x36
        /*0066*/ 	.short	(.L_19 - .L_18)
.L_18:
        /*0068*/ 	.word	0x00000008
.L_19:


//--------------------- .nv.callgraph             --------------------------
	.section	.nv.callgraph,"",@"SHT_CUDA_CALLGRAPH"
	.align	4
	.sectionentsize	8
	.align		4
        /*0000*/ 	.word	0x00000000
	.align		4
        /*0004*/ 	.word	0xffffffff
	.align		4
        /*0008*/ 	.word	0x00000000
	.align		4
        /*000c*/ 	.word	0xfffffffe
	.align		4
        /*0010*/ 	.word	0x00000000
	.align		4
        /*0014*/ 	.word	0xfffffffd
	.align		4
        /*0018*/ 	.word	0x00000000
	.align		4
        /*001c*/ 	.word	0xfffffffc


//--------------------- .text._Z6vecAddPiS_S_     --------------------------
	.section	.text._Z6vecAddPiS_S_,"ax",@progbits
	.align	128
        .global         _Z6vecAddPiS_S_
        .type           _Z6vecAddPiS_S_,@function
        .size           _Z6vecAddPiS_S_,(.L_x_1 - _Z6vecAddPiS_S_)
        .other          _Z6vecAddPiS_S_,@"STO_CUDA_ENTRY STV_DEFAULT"
_Z6vecAddPiS_S_:
.text._Z6vecAddPiS_S_:
[----:B------:R-:W-:Y:S01]  /*0000*/  LDC R1, c[0x0][0x37c] ;  /* 0x0000df00ff017b82 */ /* 0x000fe20000000800 */
[----:B------:R-:W0:Y:S07]  /*0010*/  S2R R0, SR_TID.X ;  /* 0x0000000000007919 */ /* 0x000e2e0000002100 */
[----:B------:R-:W0:Y:S08]  /*0020*/  S2UR UR4, SR_CTAID.X ;  /* 0x00000000000479c3 */ /* 0x000e300000002500 */
[----:B------:R-:W0:Y:S02]  /*0030*/  LDC R9, c[0x0][0x360] ;  /* 0x0000d800ff097b82 */ /* 0x000e240000000800 */
[----:B0-----:R-:W-:-:S05]  /*0040*/  IMAD R9, R9, UR4, R0 ;  /* 0x0000000409097c24 */ /* 0x001fca000f8e0200 */
[----:B------:R-:W-:-:S13]  /*0050*/  ISETP.GT.AND P0, PT, R9, 0x13a5, PT ;  /* 0x000013a50900780c */ /* 0x000fda0003f04270 */
[----:B------:R-:W-:Y:S05]  /*0060*/  @P0 EXIT ;  /* 0x000000000000094d */ /* 0x000fea0003800000 */
[----:B------:R-:W0:Y:S01]  /*0070*/  LDC.64 R2, c[0x0][0x380] ;  /* 0x0000e000ff027b82 */ /* 0x000e220000000a00 */
[----:B------:R-:W1:Y:S07]  /*0080*/  LDCU.64 UR4, c[0x0][0x358] ;  /* 0x00006b00ff0477ac */ /* 0x000e6e0008000a00 */
[----:B------:R-:W2:Y:S08]  /*0090*/  LDC.64 R4, c[0x0][0x388] ;  /* 0x0000e200ff047b82 */ /* 0x000eb00000000a00 */
[----:B------:R-:W3:Y:S01]  /*00a0*/  LDC.64 R6, c[0x0][0x390] ;  /* 0x0000e400ff067b82 */ /* 0x000ee20000000a00 */
[----:B0-----:R-:W-:-:S06]  /*00b0*/  IMAD.WIDE R2, R9, 0x4, R2 ;  /* 0x0000000409027825 */ /* 0x001fcc00078e0202 */
[----:B-1----:R-:W4:Y:S01]  /*00c0*/  LDG.E R2, desc[UR4][R2.64] ;  /* 0x0000000402027981 */ /* 0x002f22000c1e1900 */
[----:B--2---:R-:W-:-:S06]  /*00d0*/  IMAD.WIDE R4, R9, 0x4, R4 ;  /* 0x0000000409047825 */ /* 0x004fcc00078e0204 */
[----:B------:R-:W4:Y:S01]  /*00e0*/  LDG.E R5, desc[UR4][R4.64] ;  /* 0x0000000404057981 */ /* 0x000f22000c1e1900 */
[----:B---3--:R-:W-:Y:S01]  /*00f0*/  IMAD.WIDE R6, R9, 0x4, R6 ;  /* 0x0000000409067825 */ /* 0x008fe200078e0206 */
[----:B----4-:R-:W-:-:S05]  /*0100*/  IADD3 R9, PT, PT, R2, R5, RZ ;  /* 0x0000000502097210 */ /* 0x010fca0007ffe0ff */
[----:B------:R-:W-:Y:S01]  /*0110*/  STG.E desc[UR4][R6.64], R9 ;  /* 0x0000000906007986 */ /* 0x000fe2000c101904 */
[----:B------:R-:W-:Y:S05]  /*0120*/  EXIT ;  /* 0x000000000000794d */ /* 0x000fea0003800000 */
.L_x_0:
[----:B------:R-:W-:-:S00]  /*0130*/  BRA `(.L_x_0) ;  /* 0xfffffffc00fc7947 */ /* 0x000fc0000383ffff */
[----:B------:R-:W-:-:S00]  /*0140*/  NOP ;  /* 0x0000000000007918 */ /* 0x000fc00000000000 */
        /* <DEDUP_REMOVED lines=11> */
.L_x_1:


//--------------------- .nv.shared.reserved.0     --------------------------
	.section	.nv.shared.reserved.0,"aw",@nobits
	.weak		__nv_reservedSMEM_offset_0_alias
	.size		__nv_reservedSMEM_offset_0_alias, 0, 64
	.other		__nv_reservedSMEM_offset_0_alias,@"STO_CUDA_RESERVED_SHARED STV_DEFAULT"
__nv_reservedSMEM_offset_0_alias:
	.zero		0
	.zero		64


//--------------------- .nv.constant0._Z6vecAddPiS_S_ --------------------------
	.section	.nv.constant0._Z6vecAddPiS_S_,"a",@progbits
	.sectionflags	@""
	.align	4
.nv.constant0._Z6vecAddPiS_S_:
	.zero		920


//--------------------- SYMBOLS --------------------------

	.type		.nv.reservedSmem.offset0,@object
	.size		.nv.reservedSmem.offset0,0x4
